	.headerflags	@"EF_CUDA_TEXMODE_UNIFIED EF_CUDA_64BIT_ADDRESS EF_CUDA_ACCELERATORS EF_CUDA_SM90 EF_CUDA_VIRTUAL_SM(EF_CUDA_SM90)"
	.elftype	@"ET_EXEC"


//--------------------- .nv.info                  --------------------------
	.section	.nv.info,"",@"SHT_CUDA_INFO"
	.align	4


	//----- nvinfo : EIATTR_REGCOUNT
	.align		4
        /*0000*/ 	.byte	0x04, 0x2f
        /*0002*/ 	.short	(.L_1 - .L_0)
	.align		4
.L_0:
        /*0004*/ 	.word	index@(triton_poi_fused_convolution_silu_9)
        /*0008*/ 	.word	0x00000010


	//----- nvinfo : EIATTR_MIN_STACK_SIZE
	.align		4
.L_1:
        /*000c*/ 	.byte	0x04, 0x12
        /*000e*/ 	.short	(.L_3 - .L_2)
	.align		4
.L_2:
        /*0010*/ 	.word	index@(triton_poi_fused_convolution_silu_9)
        /*0014*/ 	.word	0x00000000


	//----- nvinfo : EIATTR_FRAME_SIZE
	.align		4
.L_3:
        /*0018*/ 	.byte	0x04, 0x11
        /*001a*/ 	.short	(.L_5 - .L_4)
	.align		4
.L_4:
        /*001c*/ 	.word	index@(triton_poi_fused_convolution_silu_9)
        /*0020*/ 	.word	0x00000000


	//----- nvinfo : EIATTR_MIN_STACK_SIZE
	.align		4
.L_5:
        /*0024*/ 	.byte	0x04, 0x12
        /*0026*/ 	.short	(.L_7 - .L_6)
	.align		4
.L_6:
        /*0028*/ 	.word	index@(triton_poi_fused_convolution_silu_9)
        /*002c*/ 	.word	0x00000000
.L_7:


//--------------------- .nv.info.triton_poi_fused_convolution_silu_9 --------------------------
	.section	.nv.info.triton_poi_fused_convolution_silu_9,"",@"SHT_CUDA_INFO"
	.sectionflags	@""
	.align	4


	//----- nvinfo : EIATTR_CUDA_API_VERSION
	.align		4
        /*0000*/ 	.byte	0x04, 0x37
        /*0002*/ 	.short	(.L_9 - .L_8)
.L_8:
        /*0004*/ 	.word	0x0000007c


	//----- nvinfo : EIATTR_KPARAM_INFO
	.align		4
.L_9:
        /*0008*/ 	.byte	0x04, 0x17
        /*000a*/ 	.short	(.L_11 - .L_10)
.L_10:
        /*000c*/ 	.word	0x00000000
        /*0010*/ 	.short	0x0003
        /*0012*/ 	.short	0x0018
        /*0014*/ 	.byte	0x00, 0xf0, 0x11, 0x00


	//----- nvinfo : EIATTR_KPARAM_INFO
	.align		4
.L_11:
        /*0018*/ 	.byte	0x04, 0x17
        /*001a*/ 	.short	(.L_13 - .L_12)
.L_12:
        /*001c*/ 	.word	0x00000000
        /*0020*/ 	.short	0x0002
        /*0022*/ 	.short	0x0010
        /*0024*/ 	.byte	0x00, 0xf4, 0x21, 0x00


	//----- nvinfo : EIATTR_KPARAM_INFO
	.align		4
.L_13:
        /*0028*/ 	.byte	0x04, 0x17
        /*002a*/ 	.short	(.L_15 - .L_14)
.L_14:
        /*002c*/ 	.word	0x00000000
        /*0030*/ 	.short	0x0001
        /*0032*/ 	.short	0x0008
        /*0034*/ 	.byte	0x00, 0xf4, 0x21, 0x00


	//----- nvinfo : EIATTR_KPARAM_INFO
	.align		4
.L_15:
        /*0038*/ 	.byte	0x04, 0x17
        /*003a*/ 	.short	(.L_17 - .L_16)
.L_16:
        /*003c*/ 	.word	0x00000000
        /*0040*/ 	.short	0x0000
        /*0042*/ 	.short	0x0000
        /*0044*/ 	.byte	0x00, 0xf4, 0x21, 0x00


	//----- nvinfo : EIATTR_SPARSE_MMA_MASK
	.align		4
.L_17:
        /*0048*/ 	.byte	0x03, 0x50
        /*004a*/ 	.short	0x0000


	//----- nvinfo : EIATTR_MAXREG_COUNT
	.align		4
        /*004c*/ 	.byte	0x03, 0x1b
        /*004e*/ 	.short	0x00ff


	//----- nvinfo : EIATTR_EXIT_INSTR_OFFSETS
	.align		4
        /*0050*/ 	.byte	0x04, 0x1c
        /*0052*/ 	.short	(.L_19 - .L_18)


	//   ....[0]....
.L_18:
        /*0054*/ 	.word	0x00000330


	//----- nvinfo : EIATTR_REQNTID
	.align		4
.L_19:
        /*0058*/ 	.byte	0x04, 0x10
        /*005a*/ 	.short	(.L_21 - .L_20)
.L_20:
        /*005c*/ 	.word	0x00000100
        /*0060*/ 	.word	0x00000001
        /*0064*/ 	.word	0x00000001


	//----- nvinfo : EIATTR_CBANK_PARAM_SIZE
	.align		4
.L_21:
        /*0068*/ 	.byte	0x03, 0x19
        /*006a*/ 	.short	0x001c


	//----- nvinfo : EIATTR_PARAM_CBANK
	.align		4
        /*006c*/ 	.byte	0x04, 0x0a
        /*006e*/ 	.short	(.L_23 - .L_22)
	.align		4
.L_22:
        /*0070*/ 	.word	index@(.nv.constant0.triton_poi_fused_convolution_silu_9)
        /*0074*/ 	.short	0x0210
        /*0076*/ 	.short	0x001c


	//----- nvinfo : EIATTR_SW_WAR
	.align		4
.L_23:
        /*0078*/ 	.byte	0x04, 0x36
        /*007a*/ 	.short	(.L_25 - .L_24)
.L_24:
        /*007c*/ 	.word	0x00000008
.L_25:


//--------------------- .nv.callgraph             --------------------------
	.section	.nv.callgraph,"",@"SHT_CUDA_CALLGRAPH"
	.align	4
	.sectionentsize	8
	.align		4
        /*0000*/ 	.word	0x00000000
	.align		4
        /*0004*/ 	.word	0xffffffff
	.align		4
        /*0008*/ 	.word	0x00000000
	.align		4
        /*000c*/ 	.word	0xfffffffe
	.align		4
        /*0010*/ 	.word	0x00000000
	.align		4
        /*0014*/ 	.word	0xfffffffd
	.align		4
        /*0018*/ 	.word	0x00000000
	.align		4
        /*001c*/ 	.word	0xfffffffc


//--------------------- .text.triton_poi_fused_convolution_silu_9 --------------------------
	.section	.text.triton_poi_fused_convolution_silu_9,"ax",@progbits
	.align	128
        .global         triton_poi_fused_convolution_silu_9
        .type           triton_poi_fused_convolution_silu_9,@function
        .size           triton_poi_fused_convolution_silu_9,(.L_x_1 - triton_poi_fused_convolution_silu_9)
        .other          triton_poi_fused_convolution_silu_9,@"STO_CUDA_ENTRY STV_DEFAULT"
triton_poi_fused_convolution_silu_9:
.text.triton_poi_fused_convolution_silu_9:
[----:B------:R-:W-:Y:S01]  /*0000*/  LDC R1, c[0x0][0x28] ;  /* 0x00000a00ff017b82 */ /* 0x000fe20000000800 */
[----:B------:R-:W1:Y:S07]  /*0010*/  S2R R0, SR_TID.X ;  /* 0x0000000000007919 */ /* 0x000e6e0000002100 */
[----:B------:R-:W2:Y:S01]  /*0020*/  LDC.64 R6, c[0x0][0x218] ;  /* 0x00008600ff067b82 */ /* 0x000ea20000000a00 */
[----:B------:R-:W-:Y:S01]  /*0030*/  ULDC.64 UR4, c[0x0][0x208] ;  /* 0x0000820000047ab9 */ /* 0x000fe20000000a00 */
[----:B------:R-:W3:Y:S06]  /*0040*/  S2R R5, SR_CTAID.X ;  /* 0x0000000000057919 */ /* 0x000eec0000002500 */
[----:B------:R-:W4:Y:S01]  /*0050*/  LDC.64 R2, c[0x0][0x210] ;  /* 0x00008400ff027b82 */ /* 0x000f220000000a00 */
[----:B-1----:R-:W-:-:S04]  /*0060*/  SHF.L.U32 R0, R0, 0x1, RZ ;  /* 0x0000000100007819 */ /* 0x002fc800000006ff */
[----:B------:R-:W-:Y:S02]  /*0070*/  LOP3.LUT R0, R0, 0x1fe, RZ, 0xc0, !PT ;  /* 0x000001fe00007812 */ /* 0x000fe400078ec0ff */
[----:B---3--:R-:W-:Y:S02]  /*0080*/  SHF.R.S32.HI R4, RZ, 0x16, R5 ;  /* 0x00000016ff047819 */ /* 0x008fe40000011405 */
[----:B------:R-:W-:Y:S02]  /*0090*/  LEA R0, R5, R0, 0x9 ;  /* 0x0000000005007211 */ /* 0x000fe400078e48ff */
[----:B------:R-:W-:-:S03]  /*00a0*/  SGXT R5, R4, 0x1 ;  /* 0x000000010405781a */ /* 0x000fc60000000200 */
[----:B----4-:R-:W-:Y:S01]  /*00b0*/  IMAD.WIDE R2, R0, 0x4, R2 ;  /* 0x0000000400027825 */ /* 0x010fe200078e0202 */
[----:B------:R-:W-:-:S04]  /*00c0*/  LEA.HI R5, R5, R0, RZ, 0x5 ;  /* 0x0000000005057211 */ /* 0x000fc800078f28ff */
[----:B------:R-:W-:-:S04]  /*00d0*/  LOP3.LUT R5, R5, 0xffffffe0, RZ, 0xc0, !PT ;  /* 0xffffffe005057812 */ /* 0x000fc800078ec0ff */
[----:B------:R-:W-:-:S05]  /*00e0*/  IADD3 R5, R0, -R5, RZ ;  /* 0x8000000500057210 */ /* 0x000fca0007ffe0ff */
[----:B--2---:R-:W-:Y:S02]  /*00f0*/  IMAD.WIDE R6, R5, 0x4, R6 ;  /* 0x0000000405067825 */ /* 0x004fe400078e0206 */
[----:B------:R-:W2:Y:S04]  /*0100*/  LDG.E.64 R4, desc[UR4][R2.64] ;  /* 0x0000000402047981 */ /* 0x000ea8000c1e1b00 */
[----:B------:R-:W2:Y:S02]  /*0110*/  LDG.E.EL.64 R6, desc[UR4][R6.64] ;  /* 0x0000000406067981 */ /* 0x000ea4000c2e1b00 */
[----:B--2---:R-:W-:Y:S01]  /*0120*/  FADD R4, R4, R6 ;  /* 0x0000000604047221 */ /* 0x004fe20000000000 */
[----:B------:R-:W-:-:S03]  /*0130*/  FADD R5, R5, R7 ;  /* 0x0000000705057221 */ /* 0x000fc60000000000 */
[----:B------:R-:W-:Y:S02]  /*0140*/  FADD R8, RZ, -R4 ;  /* 0x80000004ff087221 */ /* 0x000fe40000000000 */
[----:B------:R-:W-:Y:S02]  /*0150*/  STG.E.64 desc[UR4][R2.64], R4 ;  /* 0x0000000402007986 */ /* 0x000fe4000c101b04 */
[----:B------:R-:W-:Y:S01]  /*0160*/  FMUL R9, R8, 1.4426950216293334961 ;  /* 0x3fb8aa3b08097820 */ /* 0x000fe20000400000 */
[----:B------:R-:W-:-:S04]  /*0170*/  FADD R8, RZ, -R5 ;  /* 0x80000005ff087221 */ /* 0x000fc80000000000 */
[----:B------:R-:W-:Y:S01]  /*0180*/  FMUL R10, R8, 1.4426950216293334961 ;  /* 0x3fb8aa3b080a7820 */ /* 0x000fe20000400000 */
[----:B------:R-:W-:-:S04]  /*0190*/  FSETP.GEU.AND P0, PT, R9, -126, PT ;  /* 0xc2fc00000900780b */ /* 0x000fc80003f0e000 */
[----:B------:R-:W-:-:S09]  /*01a0*/  FSETP.GEU.AND P1, PT, R10, -126, PT ;  /* 0xc2fc00000a00780b */ /* 0x000fd20003f2e000 */
[----:B------:R-:W-:-:S04]  /*01b0*/  @!P0 FMUL R9, R9, 0.5 ;  /* 0x3f00000009098820 */ /* 0x000fc80000400000 */
[----:B------:R-:W-:Y:S01]  /*01c0*/  @!P1 FMUL R10, R10, 0.5 ;  /* 0x3f0000000a0a9820 */ /* 0x000fe20000400000 */
[----:B------:R-:W1:Y:S08]  /*01d0*/  MUFU.EX2 R8, R9 ;  /* 0x0000000900087308 */ /* 0x000e700000000800 */
[----:B------:R2:W3:Y:S01]  /*01e0*/  MUFU.EX2 R6, R10 ;  /* 0x0000000a00067308 */ /* 0x0004e20000000800 */
[----:B-1----:R-:W-:Y:S01]  /*01f0*/  @!P0 FMUL R8, R8, R8 ;  /* 0x0000000808088220 */ /* 0x002fe20000400000 */
[----:B--2---:R-:W-:-:S03]  /*0200*/  HFMA2.MMA R10, -RZ, RZ, 1.625, 0 ;  /* 0x3e800000ff0a7435 */ /* 0x004fc600000001ff */
[----:B------:R-:W-:Y:S01]  /*0210*/  FADD R8, R8, 1 ;  /* 0x3f80000008087421 */ /* 0x000fe20000000000 */
[----:B---3--:R-:W-:-:S04]  /*0220*/  @!P1 FMUL R6, R6, R6 ;  /* 0x0000000606069220 */ /* 0x008fc80000400000 */
[----:B------:R-:W-:Y:S01]  /*0230*/  FSETP.GT.AND P0, PT, R8, 8.50705917302346158658e+37, PT ;  /* 0x7e8000000800780b */ /* 0x000fe20003f04000 */
[----:B------:R-:W-:-:S03]  /*0240*/  FADD R11, R6, 1 ;  /* 0x3f800000060b7421 */ /* 0x000fc60000000000 */
[----:B------:R-:W-:Y:S01]  /*0250*/  FSEL R9, R10, 1, P0 ;  /* 0x3f8000000a097808 */ /* 0x000fe20000000000 */
[----:B------:R-:W1:Y:S01]  /*0260*/  LDC.64 R6, c[0x0][0x220] ;  /* 0x00008800ff067b82 */ /* 0x000e620000000a00 */
[----:B------:R-:W-:-:S04]  /*0270*/  FSETP.GT.AND P1, PT, R11, 8.50705917302346158658e+37, PT ;  /* 0x7e8000000b00780b */ /* 0x000fc80003f24000 */
[----:B------:R-:W-:-:S03]  /*0280*/  FSEL R10, R10, 1, P1 ;  /* 0x3f8000000a0a7808 */ /* 0x000fc60000800000 */
[----:B------:R-:W-:-:S06]  /*0290*/  @P0 FMUL R8, R8, 0.25 ;  /* 0x3e80000008080820 */ /* 0x000fcc0000400000 */
[----:B------:R-:W2:Y:S01]  /*02a0*/  MUFU.RCP R8, R8 ;  /* 0x0000000800087308 */ /* 0x000ea20000001000 */
[----:B------:R-:W-:-:S07]  /*02b0*/  @P1 FMUL R11, R11, 0.25 ;  /* 0x3e8000000b0b1820 */ /* 0x000fce0000400000 */
[----:B------:R-:W3:Y:S01]  /*02c0*/  MUFU.RCP R11, R11 ;  /* 0x0000000b000b7308 */ /* 0x000ee20000001000 */
[----:B-1----:R-:W-:-:S04]  /*02d0*/  IMAD.WIDE R6, R0, 0x4, R6 ;  /* 0x0000000400067825 */ /* 0x002fc800078e0206 */
[----:B--2---:R-:W-:-:S04]  /*02e0*/  FMUL R9, R8, R9 ;  /* 0x0000000908097220 */ /* 0x004fc80000400000 */
[----:B------:R-:W-:Y:S01]  /*02f0*/  FMUL R12, R4, R9 ;  /* 0x00000009040c7220 */ /* 0x000fe20000400000 */
[----:B---3--:R-:W-:-:S04]  /*0300*/  FMUL R10, R11, R10 ;  /* 0x0000000a0b0a7220 */ /* 0x008fc80000400000 */
[----:B------:R-:W-:-:S05]  /*0310*/  FMUL R13, R5, R10 ;  /* 0x0000000a050d7220 */ /* 0x000fca0000400000 */
[----:B------:R-:W-:Y:S01]  /*0320*/  STG.E.64 desc[UR4][R6.64], R12 ;  /* 0x0000000c06007986 */ /* 0x000fe2000c101b04 */
[----:B------:R-:W-:Y:S05]  /*0330*/  EXIT ;  /* 0x000000000000794d */ /* 0x000fea0003800000 */
.L_x_0:
[----:B------:R-:W-:-:S00]  /*0340*/  BRA `(.L_x_0) ;  /* 0xfffffffc00fc7947 */ /* 0x000fc0000383ffff */
[----:B------:R-:W-:-:S00]  /*0350*/  NOP ;  /* 0x0000000000007918 */ /* 0x000fc00000000000 */
        /* <DEDUP_REMOVED lines=10> */
.L_x_1:


//--------------------- .nv.constant0.triton_poi_fused_convolution_silu_9 --------------------------
	.section	.nv.constant0.triton_poi_fused_convolution_silu_9,"a",@progbits
	.sectionflags	@""
	.align	4
.nv.constant0.triton_poi_fused_convolution_silu_9:
	.zero		556
